	.headerflags	@"EF_CUDA_TEXMODE_UNIFIED EF_CUDA_64BIT_ADDRESS EF_CUDA_ACCELERATORS EF_CUDA_SM90 EF_CUDA_VIRTUAL_SM(EF_CUDA_SM90)"
	.elftype	@"ET_EXEC"


//--------------------- .nv.info                  --------------------------
	.section	.nv.info,"",@"SHT_CUDA_INFO"
	.align	4


	//----- nvinfo : EIATTR_REGCOUNT
	.align		4
        /*0000*/ 	.byte	0x04, 0x2f
        /*0002*/ 	.short	(.L_2 - .L_1)
	.align		4
.L_1:
        /*0004*/ 	.word	index@(triton_poi_fused_add_native_layer_norm_2)
        /*0008*/ 	.word	0x00000016


	//----- nvinfo : EIATTR_MIN_STACK_SIZE
	.align		4
.L_2:
        /*000c*/ 	.byte	0x04, 0x12
        /*000e*/ 	.short	(.L_4 - .L_3)
	.align		4
.L_3:
        /*0010*/ 	.word	index@(triton_poi_fused_add_native_layer_norm_2)
        /*0014*/ 	.word	0x00000000


	//----- nvinfo : EIATTR_FRAME_SIZE
	.align		4
.L_4:
        /*0018*/ 	.byte	0x04, 0x11
        /*001a*/ 	.short	(.L_6 - .L_5)
	.align		4
.L_5:
        /*001c*/ 	.word	index@(triton_poi_fused_add_native_layer_norm_2)
        /*0020*/ 	.word	0x00000000


	//----- nvinfo : EIATTR_MIN_STACK_SIZE
	.align		4
.L_6:
        /*0024*/ 	.byte	0x04, 0x12
        /*0026*/ 	.short	(.L_8 - .L_7)
	.align		4
.L_7:
        /*0028*/ 	.word	index@(triton_poi_fused_add_native_layer_norm_2)
        /*002c*/ 	.word	0x00000000
.L_8:


//--------------------- .nv.info.triton_poi_fused_add_native_layer_norm_2 --------------------------
	.section	.nv.info.triton_poi_fused_add_native_layer_norm_2,"",@"SHT_CUDA_INFO"
	.sectionflags	@""
	.align	4


	//----- nvinfo : EIATTR_CUDA_API_VERSION
	.align		4
        /*0000*/ 	.byte	0x04, 0x37
        /*0002*/ 	.short	(.L_10 - .L_9)
.L_9:
        /*0004*/ 	.word	0x0000007c


	//----- nvinfo : EIATTR_KPARAM_INFO
	.align		4
.L_10:
        /*0008*/ 	.byte	0x04, 0x17
        /*000a*/ 	.short	(.L_12 - .L_11)
.L_11:
        /*000c*/ 	.word	0x00000000
        /*0010*/ 	.short	0x0007
        /*0012*/ 	.short	0x0038
        /*0014*/ 	.byte	0x00, 0xf0, 0x11, 0x00


	//----- nvinfo : EIATTR_KPARAM_INFO
	.align		4
.L_12:
        /*0018*/ 	.byte	0x04, 0x17
        /*001a*/ 	.short	(.L_14 - .L_13)
.L_13:
        /*001c*/ 	.word	0x00000000
        /*0020*/ 	.short	0x0006
        /*0022*/ 	.short	0x0030
        /*0024*/ 	.byte	0x00, 0xf4, 0x21, 0x00


	//----- nvinfo : EIATTR_KPARAM_INFO
	.align		4
.L_14:
        /*0028*/ 	.byte	0x04, 0x17
        /*002a*/ 	.short	(.L_16 - .L_15)
.L_15:
        /*002c*/ 	.word	0x00000000
        /*0030*/ 	.short	0x0005
        /*0032*/ 	.short	0x0028
        /*0034*/ 	.byte	0x00, 0xf4, 0x21, 0x00


	//----- nvinfo : EIATTR_KPARAM_INFO
	.align		4
.L_16:
        /*0038*/ 	.byte	0x04, 0x17
        /*003a*/ 	.short	(.L_18 - .L_17)
.L_17:
        /*003c*/ 	.word	0x00000000
        /*0040*/ 	.short	0x0004
        /*0042*/ 	.short	0x0020
        /*0044*/ 	.byte	0x00, 0xf4, 0x21, 0x00


	//----- nvinfo : EIATTR_KPARAM_INFO
	.align		4
.L_18:
        /*0048*/ 	.byte	0x04, 0x17
        /*004a*/ 	.short	(.L_20 - .L_19)
.L_19:
        /*004c*/ 	.word	0x00000000
        /*0050*/ 	.short	0x0003
        /*0052*/ 	.short	0x0018
        /*0054*/ 	.byte	0x00, 0xf4, 0x21, 0x00


	//----- nvinfo : EIATTR_KPARAM_INFO
	.align		4
.L_20:
        /*0058*/ 	.byte	0x04, 0x17
        /*005a*/ 	.short	(.L_22 - .L_21)
.L_21:
        /*005c*/ 	.word	0x00000000
        /*0060*/ 	.short	0x0002
        /*0062*/ 	.short	0x0010
        /*0064*/ 	.byte	0x00, 0xf4, 0x21, 0x00


	//----- nvinfo : EIATTR_KPARAM_INFO
	.align		4
.L_22:
        /*0068*/ 	.byte	0x04, 0x17
        /*006a*/ 	.short	(.L_24 - .L_23)
.L_23:
        /*006c*/ 	.word	0x00000000
        /*0070*/ 	.short	0x0001
        /*0072*/ 	.short	0x0008
        /*0074*/ 	.byte	0x00, 0xf4, 0x21, 0x00


	//----- nvinfo : EIATTR_KPARAM_INFO
	.align		4
.L_24:
        /*0078*/ 	.byte	0x04, 0x17
        /*007a*/ 	.short	(.L_26 - .L_25)
.L_25:
        /*007c*/ 	.word	0x00000000
        /*0080*/ 	.short	0x0000
        /*0082*/ 	.short	0x0000
        /*0084*/ 	.byte	0x00, 0xf4, 0x21, 0x00


	//----- nvinfo : EIATTR_SPARSE_MMA_MASK
	.align		4
.L_26:
        /*0088*/ 	.byte	0x03, 0x50
        /*008a*/ 	.short	0x0000


	//----- nvinfo : EIATTR_MAXREG_COUNT
	.align		4
        /*008c*/ 	.byte	0x03, 0x1b
        /*008e*/ 	.short	0x00ff


	//----- nvinfo : EIATTR_EXIT_INSTR_OFFSETS
	.align		4
        /*0090*/ 	.byte	0x04, 0x1c
        /*0092*/ 	.short	(.L_28 - .L_27)


	//   ....[0]....
.L_27:
        /*0094*/ 	.word	0x000002b0


	//   ....[1]....
        /*0098*/ 	.word	0x000002d0


	//----- nvinfo : EIATTR_REQNTID
	.align		4
.L_28:
        /*009c*/ 	.byte	0x04, 0x10
        /*009e*/ 	.short	(.L_30 - .L_29)
.L_29:
        /*00a0*/ 	.word	0x00000080
        /*00a4*/ 	.word	0x00000001
        /*00a8*/ 	.word	0x00000001


	//----- nvinfo : EIATTR_CBANK_PARAM_SIZE
	.align		4
.L_30:
        /*00ac*/ 	.byte	0x03, 0x19
        /*00ae*/ 	.short	0x003c


	//----- nvinfo : EIATTR_PARAM_CBANK
	.align		4
        /*00b0*/ 	.byte	0x04, 0x0a
        /*00b2*/ 	.short	(.L_32 - .L_31)
	.align		4
.L_31:
        /*00b4*/ 	.word	index@(.nv.constant0.triton_poi_fused_add_native_layer_norm_2)
        /*00b8*/ 	.short	0x0210
        /*00ba*/ 	.short	0x003c


	//----- nvinfo : EIATTR_SW_WAR
	.align		4
.L_32:
        /*00bc*/ 	.byte	0x04, 0x36
        /*00be*/ 	.short	(.L_34 - .L_33)
.L_33:
        /*00c0*/ 	.word	0x00000008
.L_34:


//--------------------- .nv.callgraph             --------------------------
	.section	.nv.callgraph,"",@"SHT_CUDA_CALLGRAPH"
	.align	4
	.sectionentsize	8
	.align		4
        /*0000*/ 	.word	0x00000000
	.align		4
        /*0004*/ 	.word	0xffffffff
	.align		4
        /*0008*/ 	.word	0x00000000
	.align		4
        /*000c*/ 	.word	0xfffffffe
	.align		4
        /*0010*/ 	.word	0x00000000
	.align		4
        /*0014*/ 	.word	0xfffffffd
	.align		4
        /*0018*/ 	.word	0x00000000
	.align		4
        /*001c*/ 	.word	0xfffffffc


//--------------------- .nv.constant4             --------------------------
	.section	.nv.constant4,"a",@progbits
	.align	8
	.align		8
.nv.constant4:
        /*0000*/ 	.dword	_$_str


//--------------------- .text.triton_poi_fused_add_native_layer_norm_2 --------------------------
	.section	.text.triton_poi_fused_add_native_layer_norm_2,"ax",@progbits
	.align	128
        .global         triton_poi_fused_add_native_layer_norm_2
        .type           triton_poi_fused_add_native_layer_norm_2,@function
        .size           triton_poi_fused_add_native_layer_norm_2,(.L_x_1 - triton_poi_fused_add_native_layer_norm_2)
        .other          triton_poi_fused_add_native_layer_norm_2,@"STO_CUDA_ENTRY STV_DEFAULT"
triton_poi_fused_add_native_layer_norm_2:
.text.triton_poi_fused_add_native_layer_norm_2:
[----:B------:R-:W0:Y:S01]  /*0000*/  LDC R1, c[0x0][0x28] ;  /* 0x00000a00ff017b82 */ /* 0x000e220000000800 */
[----:B------:R-:W1:Y:S07]  /*0010*/  S2R R0, SR_TID.X ;  /* 0x0000000000007919 */ /* 0x000e6e0000002100 */
[----:B------:R-:W2:Y:S01]  /*0020*/  LDC.64 R16, c[0x0][0x228] ;  /* 0x00008a00ff107b82 */ /* 0x000ea20000000a00 */
[----:B------:R-:W-:Y:S01]  /*0030*/  CS2R R4, SRZ ;  /* 0x0000000000047805 */ /* 0x000fe2000001ff00 */
[----:B------:R-:W-:Y:S01]  /*0040*/  ULDC.64 UR4, c[0x0][0x208] ;  /* 0x0000820000047ab9 */ /* 0x000fe20000000a00 */
[----:B------:R-:W3:Y:S05]  /*0050*/  S2R R3, SR_CTAID.X ;  /* 0x0000000000037919 */ /* 0x000eea0000002500 */
[----:B------:R-:W4:Y:S08]  /*0060*/  LDC.64 R14, c[0x0][0x210] ;  /* 0x00008400ff0e7b82 */ /* 0x000f300000000a00 */
[----:B------:R-:W5:Y:S08]  /*0070*/  LDC.64 R10, c[0x0][0x218] ;  /* 0x00008600ff0a7b82 */ /* 0x000f700000000a00 */
[----:B------:R-:W5:Y:S01]  /*0080*/  LDC.64 R6, c[0x0][0x220] ;  /* 0x00008800ff067b82 */ /* 0x000f620000000a00 */
[----:B-1----:R-:W-:-:S07]  /*0090*/  LOP3.LUT R0, R0, 0x7f, RZ, 0xc0, !PT ;  /* 0x0000007f00007812 */ /* 0x002fce00078ec0ff */
[----:B------:R-:W1:Y:S01]  /*00a0*/  LDC.64 R8, c[0x0][0x230] ;  /* 0x00008c00ff087b82 */ /* 0x000e620000000a00 */
[----:B---3--:R-:W-:-:S04]  /*00b0*/  LEA R0, R3, R0, 0x7 ;  /* 0x0000000003007211 */ /* 0x008fc800078e38ff */
[----:B------:R-:W-:Y:S02]  /*00c0*/  SHF.R.S32.HI R3, RZ, 0x1f, R0 ;  /* 0x0000001fff037819 */ /* 0x000fe40000011400 */
[----:B------:R-:W-:Y:S02]  /*00d0*/  ISETP.GE.AND P0, PT, R0, 0x100, PT ;  /* 0x000001000000780c */ /* 0x000fe40003f06270 */
[----:B------:R-:W-:Y:S02]  /*00e0*/  LEA.HI R13, R3, R0, RZ, 0x2 ;  /* 0x00000000030d7211 */ /* 0x000fe400078f10ff */
[----:B------:R-:W3:Y:S02]  /*00f0*/  LDC.64 R2, c[0x0][0x238] ;  /* 0x00008e00ff027b82 */ /* 0x000ee40000000a00 */
[----:B------:R-:W-:-:S05]  /*0100*/  SHF.R.S32.HI R19, RZ, 0x2, R13 ;  /* 0x00000002ff137819 */ /* 0x000fca000001140d */
[----:B--2---:R-:W-:Y:S01]  /*0110*/  IMAD.WIDE R16, R19, 0x4, R16 ;  /* 0x0000000413107825 */ /* 0x004fe200078e0210 */
[----:B------:R-:W-:-:S04]  /*0120*/  HFMA2.MMA R12, -RZ, RZ, 0, 0 ;  /* 0x00000000ff0c7435 */ /* 0x000fc800000001ff */
[----:B------:R2:W3:Y:S01]  /*0130*/  @!P0 LDG.E.EL R4, desc[UR4][R16.64] ;  /* 0x0000000410048981 */ /* 0x0004e2000c2e1900 */
[----:B------:R-:W-:Y:S01]  /*0140*/  LOP3.LUT R13, R13, 0xfffffffc, RZ, 0xc0, !PT ;  /* 0xfffffffc0d0d7812 */ /* 0x000fe200078ec0ff */
[C---:B----4-:R-:W-:Y:S01]  /*0150*/  IMAD.WIDE R14, R0.reuse, 0x4, R14 ;  /* 0x00000004000e7825 */ /* 0x050fe200078e020e */
[----:B------:R-:W-:Y:S02]  /*0160*/  MOV R18, RZ ;  /* 0x000000ff00127202 */ /* 0x000fe40000000f00 */
[----:B------:R-:W-:Y:S01]  /*0170*/  IADD3 R13, R0, -R13, RZ ;  /* 0x8000000d000d7210 */ /* 0x000fe20007ffe0ff */
[----:B-----5:R-:W-:Y:S01]  /*0180*/  IMAD.WIDE R10, R0, 0x4, R10 ;  /* 0x00000004000a7825 */ /* 0x020fe200078e020a */
[----:B------:R4:W5:Y:S03]  /*0190*/  @!P0 LDG.E R5, desc[UR4][R14.64] ;  /* 0x000000040e058981 */ /* 0x000966000c1e1900 */
[----:B0-----:R-:W-:Y:S01]  /*01a0*/  IMAD.WIDE R6, R19, 0x4, R6 ;  /* 0x0000000413067825 */ /* 0x001fe200078e0206 */
[----:B------:R-:W5:Y:S03]  /*01b0*/  @!P0 LDG.E R12, desc[UR4][R10.64] ;  /* 0x000000040a0c8981 */ /* 0x000f66000c1e1900 */
[C---:B-1----:R-:W-:Y:S01]  /*01c0*/  IMAD.WIDE R8, R13.reuse, 0x4, R8 ;  /* 0x000000040d087825 */ /* 0x042fe200078e0208 */
[----:B------:R-:W5:Y:S01]  /*01d0*/  @!P0 LDG.E.EL R18, desc[UR4][R6.64] ;  /* 0x0000000406128981 */ /* 0x000f62000c2e1900 */
[----:B--2---:R-:W-:Y:S01]  /*01e0*/  MOV R16, RZ ;  /* 0x000000ff00107202 */ /* 0x004fe20000000f00 */
[----:B----4-:R-:W0:Y:S01]  /*01f0*/  LDC.64 R14, c[0x0][0x240] ;  /* 0x00009000ff0e7b82 */ /* 0x010e220000000a00 */
[----:B---3--:R-:W-:Y:S01]  /*0200*/  IMAD.WIDE R2, R13, 0x4, R2 ;  /* 0x000000040d027825 */ /* 0x008fe200078e0202 */
[----:B------:R-:W-:-:S04]  /*0210*/  HFMA2.MMA R13, -RZ, RZ, 0, 0 ;  /* 0x00000000ff0d7435 */ /* 0x000fc800000001ff */
[----:B------:R-:W2:Y:S06]  /*0220*/  @!P0 LDG.E.EL R16, desc[UR4][R2.64] ;  /* 0x0000000402108981 */ /* 0x000eac000c2e1900 */
[----:B------:R-:W2:Y:S01]  /*0230*/  @!P0 LDG.E.EL R13, desc[UR4][R8.64] ;  /* 0x00000004080d8981 */ /* 0x000ea2000c2e1900 */
[----:B------:R-:W-:-:S06]  /*0240*/  FADD R17, R4, 9.9999999747524270788e-07 ;  /* 0x358637bd04117421 */ /* 0x000fcc0000000000 */
[----:B------:R-:W1:Y:S01]  /*0250*/  MUFU.RSQ R17, R17 ;  /* 0x0000001100117308 */ /* 0x000e620000001400 */
[----:B-----5:R-:W-:-:S04]  /*0260*/  FADD R5, R12, R5 ;  /* 0x000000050c057221 */ /* 0x020fc80000000000 */
[----:B------:R-:W-:Y:S01]  /*0270*/  FADD R18, R5, -R18 ;  /* 0x8000001205127221 */ /* 0x000fe20000000000 */
[----:B0-----:R-:W-:-:S04]  /*0280*/  IMAD.WIDE R4, R0, 0x4, R14 ;  /* 0x0000000400047825 */ /* 0x001fc800078e020e */
[----:B-1----:R-:W-:-:S04]  /*0290*/  FMUL R7, R17, R18 ;  /* 0x0000001211077220 */ /* 0x002fc80000400000 */
[----:B--2---:R-:W-:Y:S01]  /*02a0*/  FFMA R7, R7, R13, R16 ;  /* 0x0000000d07077223 */ /* 0x004fe20000000010 */
[----:B------:R-:W-:Y:S06]  /*02b0*/  @P0 EXIT ;  /* 0x000000000000094d */ /* 0x000fec0003800000 */
[----:B------:R-:W-:Y:S01]  /*02c0*/  STG.E desc[UR4][R4.64], R7 ;  /* 0x0000000704007986 */ /* 0x000fe2000c101904 */
[----:B------:R-:W-:Y:S05]  /*02d0*/  EXIT ;  /* 0x000000000000794d */ /* 0x000fea0003800000 */
.L_x_0:
[----:B------:R-:W-:-:S00]  /*02e0*/  BRA `(.L_x_0) ;  /* 0xfffffffc00fc7947 */ /* 0x000fc0000383ffff */
[----:B------:R-:W-:-:S00]  /*02f0*/  NOP ;  /* 0x0000000000007918 */ /* 0x000fc00000000000 */
        /* <DEDUP_REMOVED lines=8> */
.L_x_1:


//--------------------- .nv.global.init           --------------------------
	.section	.nv.global.init,"aw",@progbits
.nv.global.init:
	.type		_$_str,@object
	.size		_$_str,(.L_0 - _$_str)
_$_str:
        /*0000*/ 	.byte	0x5f, 0x5f, 0x43, 0x55, 0x44, 0x41, 0x5f, 0x46, 0x54, 0x5a, 0x00
.L_0:


//--------------------- .nv.constant0.triton_poi_fused_add_native_layer_norm_2 --------------------------
	.section	.nv.constant0.triton_poi_fused_add_native_layer_norm_2,"a",@progbits
	.sectionflags	@""
	.align	4
.nv.constant0.triton_poi_fused_add_native_layer_norm_2:
	.zero		588
